//
// Generated by NVIDIA NVVM Compiler
//
// Compiler Build ID: CL-36424714
// Cuda compilation tools, release 13.0, V13.0.88
// Based on NVVM 20.0.0
//

.version 9.0
.target sm_100
.address_size 64

	// .globl	_Z6vecaddPdS_S_i

.visible .entry _Z6vecaddPdS_S_i(
	.param .u64 .ptr .align 1 _Z6vecaddPdS_S_i_param_0,
	.param .u64 .ptr .align 1 _Z6vecaddPdS_S_i_param_1,
	.param .u64 .ptr .align 1 _Z6vecaddPdS_S_i_param_2,
	.param .u32 _Z6vecaddPdS_S_i_param_3
)
{
	.reg .pred 	%p<10>;
	.reg .b32 	%r<23>;
	.reg .b64 	%rd<40>;
	.reg .b64 	%fd<88>;

	ld.param.u64 	%rd22, [_Z6vecaddPdS_S_i_param_0];
	ld.param.u64 	%rd23, [_Z6vecaddPdS_S_i_param_1];
	ld.param.u64 	%rd24, [_Z6vecaddPdS_S_i_param_2];
	ld.param.u32 	%r16, [_Z6vecaddPdS_S_i_param_3];
	cvta.to.global.u64 	%rd1, %rd24;
	cvta.to.global.u64 	%rd2, %rd23;
	cvta.to.global.u64 	%rd3, %rd22;
	setp.lt.s32 	%p1, %r16, 1;
	@%p1 bra 	$L__BB0_13;
	and.b32  	%r1, %r16, 15;
	setp.lt.u32 	%p2, %r16, 16;
	mov.b32 	%r20, 0;
	@%p2 bra 	$L__BB0_4;
	and.b32  	%r20, %r16, 2147483632;
	neg.s32 	%r18, %r20;
	add.s64 	%rd36, %rd3, 64;
	add.s64 	%rd35, %rd2, 64;
	add.s64 	%rd34, %rd1, 64;
$L__BB0_3:
	.pragma "nounroll";
	ld.global.f64 	%fd1, [%rd36+-64];
	ld.global.f64 	%fd2, [%rd35+-64];
	add.f64 	%fd3, %fd1, %fd2;
	st.global.f64 	[%rd34+-64], %fd3;
	ld.global.f64 	%fd4, [%rd36+-56];
	ld.global.f64 	%fd5, [%rd35+-56];
	add.f64 	%fd6, %fd4, %fd5;
	st.global.f64 	[%rd34+-56], %fd6;
	ld.global.f64 	%fd7, [%rd36+-48];
	ld.global.f64 	%fd8, [%rd35+-48];
	add.f64 	%fd9, %fd7, %fd8;
	st.global.f64 	[%rd34+-48], %fd9;
	ld.global.f64 	%fd10, [%rd36+-40];
	ld.global.f64 	%fd11, [%rd35+-40];
	add.f64 	%fd12, %fd10, %fd11;
	st.global.f64 	[%rd34+-40], %fd12;
	ld.global.f64 	%fd13, [%rd36+-32];
	ld.global.f64 	%fd14, [%rd35+-32];
	add.f64 	%fd15, %fd13, %fd14;
	st.global.f64 	[%rd34+-32], %fd15;
	ld.global.f64 	%fd16, [%rd36+-24];
	ld.global.f64 	%fd17, [%rd35+-24];
	add.f64 	%fd18, %fd16, %fd17;
	st.global.f64 	[%rd34+-24], %fd18;
	ld.global.f64 	%fd19, [%rd36+-16];
	ld.global.f64 	%fd20, [%rd35+-16];
	add.f64 	%fd21, %fd19, %fd20;
	st.global.f64 	[%rd34+-16], %fd21;
	ld.global.f64 	%fd22, [%rd36+-8];
	ld.global.f64 	%fd23, [%rd35+-8];
	add.f64 	%fd24, %fd22, %fd23;
	st.global.f64 	[%rd34+-8], %fd24;
	ld.global.f64 	%fd25, [%rd36];
	ld.global.f64 	%fd26, [%rd35];
	add.f64 	%fd27, %fd25, %fd26;
	st.global.f64 	[%rd34], %fd27;
	ld.global.f64 	%fd28, [%rd36+8];
	ld.global.f64 	%fd29, [%rd35+8];
	add.f64 	%fd30, %fd28, %fd29;
	st.global.f64 	[%rd34+8], %fd30;
	ld.global.f64 	%fd31, [%rd36+16];
	ld.global.f64 	%fd32, [%rd35+16];
	add.f64 	%fd33, %fd31, %fd32;
	st.global.f64 	[%rd34+16], %fd33;
	ld.global.f64 	%fd34, [%rd36+24];
	ld.global.f64 	%fd35, [%rd35+24];
	add.f64 	%fd36, %fd34, %fd35;
	st.global.f64 	[%rd34+24], %fd36;
	ld.global.f64 	%fd37, [%rd36+32];
	ld.global.f64 	%fd38, [%rd35+32];
	add.f64 	%fd39, %fd37, %fd38;
	st.global.f64 	[%rd34+32], %fd39;
	ld.global.f64 	%fd40, [%rd36+40];
	ld.global.f64 	%fd41, [%rd35+40];
	add.f64 	%fd42, %fd40, %fd41;
	st.global.f64 	[%rd34+40], %fd42;
	ld.global.f64 	%fd43, [%rd36+48];
	ld.global.f64 	%fd44, [%rd35+48];
	add.f64 	%fd45, %fd43, %fd44;
	st.global.f64 	[%rd34+48], %fd45;
	ld.global.f64 	%fd46, [%rd36+56];
	ld.global.f64 	%fd47, [%rd35+56];
	add.f64 	%fd48, %fd46, %fd47;
	st.global.f64 	[%rd34+56], %fd48;
	add.s32 	%r18, %r18, 16;
	add.s64 	%rd36, %rd36, 128;
	add.s64 	%rd35, %rd35, 128;
	add.s64 	%rd34, %rd34, 128;
	setp.ne.s32 	%p3, %r18, 0;
	@%p3 bra 	$L__BB0_3;
$L__BB0_4:
	setp.eq.s32 	%p4, %r1, 0;
	@%p4 bra 	$L__BB0_13;
	and.b32  	%r7, %r16, 7;
	setp.lt.u32 	%p5, %r1, 8;
	@%p5 bra 	$L__BB0_7;
	mul.wide.u32 	%rd25, %r20, 8;
	add.s64 	%rd26, %rd3, %rd25;
	ld.global.f64 	%fd49, [%rd26];
	add.s64 	%rd27, %rd2, %rd25;
	ld.global.f64 	%fd50, [%rd27];
	add.f64 	%fd51, %fd49, %fd50;
	add.s64 	%rd28, %rd1, %rd25;
	st.global.f64 	[%rd28], %fd51;
	ld.global.f64 	%fd52, [%rd26+8];
	ld.global.f64 	%fd53, [%rd27+8];
	add.f64 	%fd54, %fd52, %fd53;
	st.global.f64 	[%rd28+8], %fd54;
	ld.global.f64 	%fd55, [%rd26+16];
	ld.global.f64 	%fd56, [%rd27+16];
	add.f64 	%fd57, %fd55, %fd56;
	st.global.f64 	[%rd28+16], %fd57;
	ld.global.f64 	%fd58, [%rd26+24];
	ld.global.f64 	%fd59, [%rd27+24];
	add.f64 	%fd60, %fd58, %fd59;
	st.global.f64 	[%rd28+24], %fd60;
	ld.global.f64 	%fd61, [%rd26+32];
	ld.global.f64 	%fd62, [%rd27+32];
	add.f64 	%fd63, %fd61, %fd62;
	st.global.f64 	[%rd28+32], %fd63;
	ld.global.f64 	%fd64, [%rd26+40];
	ld.global.f64 	%fd65, [%rd27+40];
	add.f64 	%fd66, %fd64, %fd65;
	st.global.f64 	[%rd28+40], %fd66;
	ld.global.f64 	%fd67, [%rd26+48];
	ld.global.f64 	%fd68, [%rd27+48];
	add.f64 	%fd69, %fd67, %fd68;
	st.global.f64 	[%rd28+48], %fd69;
	ld.global.f64 	%fd70, [%rd26+56];
	ld.global.f64 	%fd71, [%rd27+56];
	add.f64 	%fd72, %fd70, %fd71;
	st.global.f64 	[%rd28+56], %fd72;
	add.s32 	%r20, %r20, 8;
$L__BB0_7:
	setp.eq.s32 	%p6, %r7, 0;
	@%p6 bra 	$L__BB0_13;
	and.b32  	%r10, %r16, 3;
	setp.lt.u32 	%p7, %r7, 4;
	@%p7 bra 	$L__BB0_10;
	mul.wide.u32 	%rd29, %r20, 8;
	add.s64 	%rd30, %rd3, %rd29;
	ld.global.f64 	%fd73, [%rd30];
	add.s64 	%rd31, %rd2, %rd29;
	ld.global.f64 	%fd74, [%rd31];
	add.f64 	%fd75, %fd73, %fd74;
	add.s64 	%rd32, %rd1, %rd29;
	st.global.f64 	[%rd32], %fd75;
	ld.global.f64 	%fd76, [%rd30+8];
	ld.global.f64 	%fd77, [%rd31+8];
	add.f64 	%fd78, %fd76, %fd77;
	st.global.f64 	[%rd32+8], %fd78;
	ld.global.f64 	%fd79, [%rd30+16];
	ld.global.f64 	%fd80, [%rd31+16];
	add.f64 	%fd81, %fd79, %fd80;
	st.global.f64 	[%rd32+16], %fd81;
	ld.global.f64 	%fd82, [%rd30+24];
	ld.global.f64 	%fd83, [%rd31+24];
	add.f64 	%fd84, %fd82, %fd83;
	st.global.f64 	[%rd32+24], %fd84;
	add.s32 	%r20, %r20, 4;
$L__BB0_10:
	setp.eq.s32 	%p8, %r10, 0;
	@%p8 bra 	$L__BB0_13;
	mul.wide.u32 	%rd33, %r20, 8;
	add.s64 	%rd39, %rd1, %rd33;
	add.s64 	%rd38, %rd2, %rd33;
	add.s64 	%rd37, %rd3, %rd33;
	neg.s32 	%r22, %r10;
$L__BB0_12:
	.pragma "nounroll";
	ld.global.f64 	%fd85, [%rd37];
	ld.global.f64 	%fd86, [%rd38];
	add.f64 	%fd87, %fd85, %fd86;
	st.global.f64 	[%rd39], %fd87;
	add.s64 	%rd39, %rd39, 8;
	add.s64 	%rd38, %rd38, 8;
	add.s64 	%rd37, %rd37, 8;
	add.s32 	%r22, %r22, 1;
	setp.ne.s32 	%p9, %r22, 0;
	@%p9 bra 	$L__BB0_12;
$L__BB0_13:
	ret;

}


// ===== COMPILED SASS (sm_100) =====

	.target	sm_100

	.elftype	@"ET_EXEC"


//--------------------- .note.nv.tkinfo           --------------------------
	.section	.note.nv.tkinfo,"",@"SHT_NOTE"
	.sectionflags	@"SHF_NOTE_NV_TKINFO"
	.tkinfo
        /*0018*/ 	.word	0x00000002
        /*0030*/ 	.string	""
        /*0030*/ 	.string	"ptxas"
        /*0030*/ 	.string	"Cuda compilation tools, release 13.0, V13.0.88"
        /*0030*/ 	.string	"Build cuda_13.0.r13.0/compiler.36424714_0"
        /*0030*/ 	.string	"-arch sm_100 -m 64 "



//--------------------- .note.nv.cuinfo           --------------------------
	.section	.note.nv.cuinfo,"",@"SHT_NOTE"
	.sectionflags	@"SHF_NOTE_NV_CUINFO"
        /*0018*/ 	.short	0x0002
        /*001a*/ 	.short	0x0064
        /*001c*/ 	.short	0x0082
	.zero		2


//--------------------- .nv.info                  --------------------------
	.section	.nv.info,"",@"SHT_CUDA_INFO"
	.align	4


	//----- nvinfo : EIATTR_REGCOUNT
	.align		4
        /*0000*/ 	.byte	0x04, 0x2f
        /*0002*/ 	.short	(.L_1 - .L_0)
	.align		4
.L_0:
        /*0004*/ 	.word	index@(_Z6vecaddPdS_S_i)
        /*0008*/ 	.word	0x00000018


	//----- nvinfo : EIATTR_FRAME_SIZE
	.align		4
.L_1:
        /*000c*/ 	.byte	0x04, 0x11
        /*000e*/ 	.short	(.L_3 - .L_2)
	.align		4
.L_2:
        /*0010*/ 	.word	index@(_Z6vecaddPdS_S_i)
        /*0014*/ 	.word	0x00000000


	//----- nvinfo : EIATTR_MIN_STACK_SIZE
	.align		4
.L_3:
        /*0018*/ 	.byte	0x04, 0x12
        /*001a*/ 	.short	(.L_5 - .L_4)
	.align		4
.L_4:
        /*001c*/ 	.word	index@(_Z6vecaddPdS_S_i)
        /*0020*/ 	.word	0x00000000
.L_5:


//--------------------- .nv.compat                --------------------------
	.section	.nv.compat,"",@"SHT_CUDA_COMPAT_INFO"
	.align	4
        /*0000*/ 	.byte	0x02, 0x09, 0x00, 0x00, 0x02, 0x02, 0x01, 0x00, 0x02, 0x05, 0x05, 0x00, 0x03, 0x07, 0x01, 0x01
        /*0010*/ 	.byte	0x02, 0x03, 0x00, 0x00, 0x02, 0x06, 0x01, 0x00, 0x04, 0x0b, 0x08, 0x00, 0x01, 0x00, 0x00, 0x00
        /*0020*/ 	.byte	0x00, 0x00, 0x00, 0x00


//--------------------- .nv.info._Z6vecaddPdS_S_i --------------------------
	.section	.nv.info._Z6vecaddPdS_S_i,"",@"SHT_CUDA_INFO"
	.sectionflags	@""
	.align	4


	//----- nvinfo : EIATTR_CUDA_API_VERSION
	.align		4
        /*0000*/ 	.byte	0x04, 0x37
        /*0002*/ 	.short	(.L_7 - .L_6)
.L_6:
        /*0004*/ 	.word	0x00000082


	//----- nvinfo : EIATTR_KPARAM_INFO
	.align		4
.L_7:
        /*0008*/ 	.byte	0x04, 0x17
        /*000a*/ 	.short	(.L_9 - .L_8)
.L_8:
        /*000c*/ 	.word	0x00000000
        /*0010*/ 	.short	0x0003
        /*0012*/ 	.short	0x0018
        /*0014*/ 	.byte	0x00, 0xf0, 0x11, 0x00


	//----- nvinfo : EIATTR_KPARAM_INFO
	.align		4
.L_9:
        /*0018*/ 	.byte	0x04, 0x17
        /*001a*/ 	.short	(.L_11 - .L_10)
.L_10:
        /*001c*/ 	.word	0x00000000
        /*0020*/ 	.short	0x0002
        /*0022*/ 	.short	0x0010
        /*0024*/ 	.byte	0x00, 0xf5, 0x21, 0x00


	//----- nvinfo : EIATTR_KPARAM_INFO
	.align		4
.L_11:
        /*0028*/ 	.byte	0x04, 0x17
        /*002a*/ 	.short	(.L_13 - .L_12)
.L_12:
        /*002c*/ 	.word	0x00000000
        /*0030*/ 	.short	0x0001
        /*0032*/ 	.short	0x0008
        /*0034*/ 	.byte	0x00, 0xf5, 0x21, 0x00


	//----- nvinfo : EIATTR_KPARAM_INFO
	.align		4
.L_13:
        /*0038*/ 	.byte	0x04, 0x17
        /*003a*/ 	.short	(.L_15 - .L_14)
.L_14:
        /*003c*/ 	.word	0x00000000
        /*0040*/ 	.short	0x0000
        /*0042*/ 	.short	0x0000
        /*0044*/ 	.byte	0x00, 0xf5, 0x21, 0x00


	//----- nvinfo : EIATTR_SPARSE_MMA_MASK
	.align		4
.L_15:
        /*0048*/ 	.byte	0x03, 0x50
        /*004a*/ 	.short	0x0000


	//----- nvinfo : EIATTR_MAXREG_COUNT
	.align		4
        /*004c*/ 	.byte	0x03, 0x1b
        /*004e*/ 	.short	0x00ff


	//----- nvinfo : EIATTR_MERCURY_ISA_VERSION
	.align		4
        /*0050*/ 	.byte	0x03, 0x5f
        /*0052*/ 	.short	0x0101


	//----- nvinfo : EIATTR_VRC_CTA_INIT_COUNT
	.align		4
        /*0054*/ 	.byte	0x02, 0x4a
	.zero		1
	.zero		1


	//----- nvinfo : EIATTR_EXIT_INSTR_OFFSETS
	.align		4
        /*0058*/ 	.byte	0x04, 0x1c
        /*005a*/ 	.short	(.L_17 - .L_16)


	//   ....[0]....
.L_16:
        /*005c*/ 	.word	0x00000030


	//   ....[1]....
        /*0060*/ 	.word	0x00000690


	//   ....[2]....
        /*0064*/ 	.word	0x00000950


	//   ....[3]....
        /*0068*/ 	.word	0x00000b10


	//   ....[4]....
        /*006c*/ 	.word	0x00000d00


	//----- nvinfo : EIATTR_CBANK_PARAM_SIZE
	.align		4
.L_17:
        /*0070*/ 	.byte	0x03, 0x19
        /*0072*/ 	.short	0x001c


	//----- nvinfo : EIATTR_PARAM_CBANK
	.align		4
        /*0074*/ 	.byte	0x04, 0x0a
        /*0076*/ 	.short	(.L_19 - .L_18)
	.align		4
.L_18:
        /*0078*/ 	.word	index@(.nv.constant0._Z6vecaddPdS_S_i)
        /*007c*/ 	.short	0x0380
        /*007e*/ 	.short	0x001c


	//----- nvinfo : EIATTR_SW_WAR
	.align		4
.L_19:
        /*0080*/ 	.byte	0x04, 0x36
        /*0082*/ 	.short	(.L_21 - .L_20)
.L_20:
        /*0084*/ 	.word	0x00000008
.L_21:


//--------------------- .nv.callgraph             --------------------------
	.section	.nv.callgraph,"",@"SHT_CUDA_CALLGRAPH"
	.align	4
	.sectionentsize	8
	.align		4
        /*0000*/ 	.word	0x00000000
	.align		4
        /*0004*/ 	.word	0xffffffff
	.align		4
        /*0008*/ 	.word	0x00000000
	.align		4
        /*000c*/ 	.word	0xfffffffe
	.align		4
        /*0010*/ 	.word	0x00000000
	.align		4
        /*0014*/ 	.word	0xfffffffd
	.align		4
        /*0018*/ 	.word	0x00000000
	.align		4
        /*001c*/ 	.word	0xfffffffc


//--------------------- .text._Z6vecaddPdS_S_i    --------------------------
	.section	.text._Z6vecaddPdS_S_i,"ax",@progbits
	.align	128
        .global         _Z6vecaddPdS_S_i
        .type           _Z6vecaddPdS_S_i,@function
        .size           _Z6vecaddPdS_S_i,(.L_x_6 - _Z6vecaddPdS_S_i)
        .other          _Z6vecaddPdS_S_i,@"STO_CUDA_ENTRY STV_DEFAULT"
_Z6vecaddPdS_S_i:
.text._Z6vecaddPdS_S_i:
[----:B------:R-:W-:Y:S08]  /*0000*/  LDC R1, c[0x0][0x37c] ;  /* 0x0000df00ff017b82 */ /* 0x000ff00000000800 */
[----:B------:R-:W0:Y:S02]  /*0010*/  LDC R2, c[0x0][0x398] ;  /* 0x0000e600ff027b82 */ /* 0x000e240000000800 */
[----:B0-----:R-:W-:-:S13]  /*0020*/  ISETP.GE.AND P0, PT, R2, 0x1, PT ;  /* 0x000000010200780c */ /* 0x001fda0003f06270 */
[----:B------:R-:W-:Y:S05]  /*0030*/  @!P0 EXIT ;  /* 0x000000000000894d */ /* 0x000fea0003800000 */
[C---:B------:R-:W-:Y:S01]  /*0040*/  ISETP.GE.U32.AND P1, PT, R2.reuse, 0x10, PT ;  /* 0x000000100200780c */ /* 0x040fe20003f26070 */
[----:B------:R-:W0:Y:S01]  /*0050*/  LDCU.64 UR12, c[0x0][0x358] ;  /* 0x00006b00ff0c77ac */ /* 0x000e220008000a00 */
[----:B------:R-:W-:Y:S01]  /*0060*/  LOP3.LUT R18, R2, 0xf, RZ, 0xc0, !PT ;  /* 0x0000000f02127812 */ /* 0x000fe200078ec0ff */
[----:B------:R-:W-:-:S03]  /*0070*/  IMAD.MOV.U32 R0, RZ, RZ, RZ ;  /* 0x000000ffff007224 */ /* 0x000fc600078e00ff */
[----:B------:R-:W-:-:S07]  /*0080*/  ISETP.NE.AND P0, PT, R18, RZ, PT ;  /* 0x000000ff1200720c */ /* 0x000fce0003f05270 */
[----:B------:R-:W-:Y:S06]  /*0090*/  @!P1 BRA `(.L_x_0) ;  /* 0x00000004007c9947 */ /* 0x000fec0003800000 */
[----:B------:R-:W1:Y:S01]  /*00a0*/  LDCU.128 UR4, c[0x0][0x380] ;  /* 0x00007000ff0477ac */ /* 0x000e620008000c00 */
[----:B------:R-:W-:Y:S01]  /*00b0*/  LOP3.LUT R0, R2, 0x7ffffff0, RZ, 0xc0, !PT ;  /* 0x7ffffff002007812 */ /* 0x000fe200078ec0ff */
[----:B------:R-:W2:Y:S04]  /*00c0*/  LDCU.64 UR10, c[0x0][0x390] ;  /* 0x00007200ff0a77ac */ /* 0x000ea80008000a00 */
[----:B------:R-:W-:Y:S01]  /*00d0*/  IMAD.MOV R3, RZ, RZ, -R0 ;  /* 0x000000ffff037224 */ /* 0x000fe200078e0a00 */
[----:B-1----:R-:W-:Y:S02]  /*00e0*/  UIADD3 UR8, UP0, UPT, UR4, 0x40, URZ ;  /* 0x0000004004087890 */ /* 0x002fe4000ff1e0ff */
[----:B------:R-:W-:Y:S02]  /*00f0*/  UIADD3 UR6, UP1, UPT, UR6, 0x40, URZ ;  /* 0x0000004006067890 */ /* 0x000fe4000ff3e0ff */
[----:B--2---:R-:W-:-:S02]  /*0100*/  UIADD3 UR4, UP2, UPT, UR10, 0x40, URZ ;  /* 0x000000400a047890 */ /* 0x004fc4000ff5e0ff */
[----:B------:R-:W-:Y:S01]  /*0110*/  UIADD3.X UR9, UPT, UPT, URZ, UR5, URZ, UP0, !UPT ;  /* 0x00000005ff097290 */ /* 0x000fe200087fe4ff */
[----:B------:R-:W-:Y:S01]  /*0120*/  MOV R19, UR8 ;  /* 0x0000000800137c02 */ /* 0x000fe20008000f00 */
[----:B------:R-:W-:Y:S01]  /*0130*/  UIADD3.X UR7, UPT, UPT, URZ, UR7, URZ, UP1, !UPT ;  /* 0x00000007ff077290 */ /* 0x000fe20008ffe4ff */
[----:B------:R-:W-:Y:S01]  /*0140*/  IMAD.U32 R10, RZ, RZ, UR6 ;  /* 0x00000006ff0a7e24 */ /* 0x000fe2000f8e00ff */
[----:B------:R-:W-:Y:S01]  /*0150*/  UIADD3.X UR5, UPT, UPT, URZ, UR11, URZ, UP2, !UPT ;  /* 0x0000000bff057290 */ /* 0x000fe200097fe4ff */
[----:B------:R-:W-:Y:S01]  /*0160*/  IMAD.U32 R12, RZ, RZ, UR4 ;  /* 0x00000004ff0c7e24 */ /* 0x000fe2000f8e00ff */
[----:B------:R-:W-:Y:S02]  /*0170*/  MOV R20, UR9 ;  /* 0x0000000900147c02 */ /* 0x000fe40008000f00 */
[----:B------:R-:W-:Y:S02]  /*0180*/  IMAD.U32 R11, RZ, RZ, UR7 ;  /* 0x00000007ff0b7e24 */ /* 0x000fe4000f8e00ff */
[----:B------:R-:W-:-:S07]  /*0190*/  IMAD.U32 R13, RZ, RZ, UR5 ;  /* 0x00000005ff0d7e24 */ /* 0x000fce000f8e00ff */
.L_x_1:
[----:B------:R-:W-:Y:S01]  /*01a0*/  MOV R4, R19 ;  /* 0x0000001300047202 */ /* 0x000fe20000000f00 */
[----:B------:R-:W-:Y:S01]  /*01b0*/  IMAD.MOV.U32 R5, RZ, RZ, R20 ;  /* 0x000000ffff057224 */ /* 0x000fe200078e0014 */
[----:B------:R-:W-:Y:S01]  /*01c0*/  MOV R7, R11 ;  /* 0x0000000b00077202 */ /* 0x000fe20000000f00 */
[----:B------:R-:W-:-:S03]  /*01d0*/  IMAD.MOV.U32 R6, RZ, RZ, R10 ;  /* 0x000000ffff067224 */ /* 0x000fc600078e000a */
[----:B0-2---:R-:W2:Y:S04]  /*01e0*/  LDG.E.64 R8, desc[UR12][R4.64+-0x40] ;  /* 0xffffc00c04087981 */ /* 0x005ea8000c1e1b00 */
[----:B------:R-:W2:Y:S02]  /*01f0*/  LDG.E.64 R10, desc[UR12][R6.64+-0x40] ;  /* 0xffffc00c060a7981 */ /* 0x000ea4000c1e1b00 */
[----:B--2---:R-:W-:Y:S01]  /*0200*/  DADD R10, R8, R10 ;  /* 0x00000000080a7229 */ /* 0x004fe2000000000a */
[----:B------:R-:W-:Y:S02]  /*0210*/  IMAD.MOV.U32 R8, RZ, RZ, R12 ;  /* 0x000000ffff087224 */ /* 0x000fe400078e000c */
[----:B------:R-:W-:-:S05]  /*0220*/  IMAD.MOV.U32 R9, RZ, RZ, R13 ;  /* 0x000000ffff097224 */ /* 0x000fca00078e000d */
[----:B------:R0:W-:Y:S04]  /*0230*/  STG.E.64 desc[UR12][R8.64+-0x40], R10 ;  /* 0xffffc00a08007986 */ /* 0x0001e8000c101b0c */
[----:B------:R-:W2:Y:S04]  /*0240*/  LDG.E.64 R12, desc[UR12][R4.64+-0x38] ;  /* 0xffffc80c040c7981 */ /* 0x000ea8000c1e1b00 */
[----:B------:R-:W2:Y:S02]  /*0250*/  LDG.E.64 R14, desc[UR12][R6.64+-0x38] ;  /* 0xffffc80c060e7981 */ /* 0x000ea4000c1e1b00 */
[----:B--2---:R-:W-:-:S07]  /*0260*/  DADD R12, R12, R14 ;  /* 0x000000000c0c7229 */ /* 0x004fce000000000e */
[----:B------:R1:W-:Y:S04]  /*0270*/  STG.E.64 desc[UR12][R8.64+-0x38], R12 ;  /* 0xffffc80c08007986 */ /* 0x0003e8000c101b0c */
[----:B------:R-:W2:Y:S04]  /*0280*/  LDG.E.64 R14, desc[UR12][R4.64+-0x30] ;  /* 0xffffd00c040e7981 */ /* 0x000ea8000c1e1b00 */
[----:B------:R-:W2:Y:S02]  /*0290*/  LDG.E.64 R16, desc[UR12][R6.64+-0x30] ;  /* 0xffffd00c06107981 */ /* 0x000ea4000c1e1b00 */
[----:B--2---:R-:W-:-:S07]  /*02a0*/  DADD R14, R14, R16 ;  /* 0x000000000e0e7229 */ /* 0x004fce0000000010 */
[----:B------:R2:W-:Y:S04]  /*02b0*/  STG.E.64 desc[UR12][R8.64+-0x30], R14 ;  /* 0xffffd00e08007986 */ /* 0x0005e8000c101b0c */
[----:B------:R-:W3:Y:S04]  /*02c0*/  LDG.E.64 R16, desc[UR12][R4.64+-0x28] ;  /* 0xffffd80c04107981 */ /* 0x000ee8000c1e1b00 */
[----:B------:R-:W3:Y:S02]  /*02d0*/  LDG.E.64 R20, desc[UR12][R6.64+-0x28] ;  /* 0xffffd80c06147981 */ /* 0x000ee4000c1e1b00 */
[----:B---3--:R-:W-:-:S07]  /*02e0*/  DADD R16, R16, R20 ;  /* 0x0000000010107229 */ /* 0x008fce0000000014 */
[----:B------:R3:W-:Y:S04]  /*02f0*/  STG.E.64 desc[UR12][R8.64+-0x28], R16 ;  /* 0xffffd81008007986 */ /* 0x0007e8000c101b0c */
[----:B0-----:R-:W4:Y:S04]  /*0300*/  LDG.E.64 R10, desc[UR12][R4.64+-0x20] ;  /* 0xffffe00c040a7981 */ /* 0x001f28000c1e1b00 */
[----:B------:R-:W4:Y:S02]  /*0310*/  LDG.E.64 R20, desc[UR12][R6.64+-0x20] ;  /* 0xffffe00c06147981 */ /* 0x000f24000c1e1b00 */
[----:B----4-:R-:W-:-:S07]  /*0320*/  DADD R10, R10, R20 ;  /* 0x000000000a0a7229 */ /* 0x010fce0000000014 */
[----:B------:R0:W-:Y:S04]  /*0330*/  STG.E.64 desc[UR12][R8.64+-0x20], R10 ;  /* 0xffffe00a08007986 */ /* 0x0001e8000c101b0c */
[----:B-1----:R-:W4:Y:S04]  /*0340*/  LDG.E.64 R12, desc[UR12][R4.64+-0x18] ;  /* 0xffffe80c040c7981 */ /* 0x002f28000c1e1b00 */
[----:B------:R-:W4:Y:S02]  /*0350*/  LDG.E.64 R20, desc[UR12][R6.64+-0x18] ;  /* 0xffffe80c06147981 */ /* 0x000f24000c1e1b00 */
[----:B----4-:R-:W-:-:S07]  /*0360*/  DADD R12, R12, R20 ;  /* 0x000000000c0c7229 */ /* 0x010fce0000000014 */
[----:B------:R1:W-:Y:S04]  /*0370*/  STG.E.64 desc[UR12][R8.64+-0x18], R12 ;  /* 0xffffe80c08007986 */ /* 0x0003e8000c101b0c */
[----:B--2---:R-:W2:Y:S04]  /*0380*/  LDG.E.64 R14, desc[UR12][R4.64+-0x10] ;  /* 0xfffff00c040e7981 */ /* 0x004ea8000c1e1b00 */
[----:B------:R-:W2:Y:S02]  /*0390*/  LDG.E.64 R20, desc[UR12][R6.64+-0x10] ;  /* 0xfffff00c06147981 */ /* 0x000ea4000c1e1b00 */
[----:B--2---:R-:W-:-:S07]  /*03a0*/  DADD R14, R14, R20 ;  /* 0x000000000e0e7229 */ /* 0x004fce0000000014 */
[----:B------:R2:W-:Y:S04]  /*03b0*/  STG.E.64 desc[UR12][R8.64+-0x10], R14 ;  /* 0xfffff00e08007986 */ /* 0x0005e8000c101b0c */
[----:B---3--:R-:W3:Y:S04]  /*03c0*/  LDG.E.64 R16, desc[UR12][R4.64+-0x8] ;  /* 0xfffff80c04107981 */ /* 0x008ee8000c1e1b00 */
        /* <DEDUP_REMOVED lines=28> */
[----:B------:R-:W2:Y:S01]  /*0590*/  LDG.E.64 R20, desc[UR12][R6.64+0x30] ;  /* 0x0000300c06147981 */ /* 0x000ea2000c1e1b00 */
[----:B------:R-:W-:Y:S01]  /*05a0*/  IADD3 R3, PT, PT, R3, 0x10, RZ ;  /* 0x0000001003037810 */ /* 0x000fe20007ffe0ff */
[----:B--2---:R-:W-:-:S07]  /*05b0*/  DADD R14, R14, R20 ;  /* 0x000000000e0e7229 */ /* 0x004fce0000000014 */
[----:B------:R2:W-:Y:S04]  /*05c0*/  STG.E.64 desc[UR12][R8.64+0x30], R14 ;  /* 0x0000300e08007986 */ /* 0x0005e8000c101b0c */
[----:B---3--:R-:W3:Y:S04]  /*05d0*/  LDG.E.64 R16, desc[UR12][R4.64+0x38] ;  /* 0x0000380c04107981 */ /* 0x008ee8000c1e1b00 */
[----:B------:R-:W3:Y:S01]  /*05e0*/  LDG.E.64 R20, desc[UR12][R6.64+0x38] ;  /* 0x0000380c06147981 */ /* 0x000ee2000c1e1b00 */
[----:B------:R-:W-:Y:S02]  /*05f0*/  ISETP.NE.AND P1, PT, R3, RZ, PT ;  /* 0x000000ff0300720c */ /* 0x000fe40003f25270 */
[----:B------:R-:W-:-:S02]  /*0600*/  IADD3 R19, P2, PT, R4, 0x80, RZ ;  /* 0x0000008004137810 */ /* 0x000fc40007f5e0ff */
[----:B0-----:R-:W-:Y:S02]  /*0610*/  IADD3 R10, P3, PT, R6, 0x80, RZ ;  /* 0x00000080060a7810 */ /* 0x001fe40007f7e0ff */
[----:B-1----:R-:W-:-:S03]  /*0620*/  IADD3 R12, P4, PT, R8, 0x80, RZ ;  /* 0x00000080080c7810 */ /* 0x002fc60007f9e0ff */
[----:B------:R-:W-:Y:S01]  /*0630*/  IMAD.X R11, RZ, RZ, R7, P3 ;  /* 0x000000ffff0b7224 */ /* 0x000fe200018e0607 */
[----:B------:R-:W-:Y:S01]  /*0640*/  IADD3.X R13, PT, PT, RZ, R9, RZ, P4, !PT ;  /* 0x00000009ff0d7210 */ /* 0x000fe200027fe4ff */
[----:B---3--:R-:W-:Y:S01]  /*0650*/  DADD R16, R16, R20 ;  /* 0x0000000010107229 */ /* 0x008fe20000000014 */
[----:B------:R-:W-:-:S06]  /*0660*/  IMAD.X R20, RZ, RZ, R5, P2 ;  /* 0x000000ffff147224 */ /* 0x000fcc00010e0605 */
[----:B------:R2:W-:Y:S01]  /*0670*/  STG.E.64 desc[UR12][R8.64+0x38], R16 ;  /* 0x0000381008007986 */ /* 0x0005e2000c101b0c */
[----:B------:R-:W-:Y:S05]  /*0680*/  @P1 BRA `(.L_x_1) ;  /* 0xfffffff800c41947 */ /* 0x000fea000383ffff */
.L_x_0:
[----:B0-----:R-:W-:Y:S05]  /*0690*/  @!P0 EXIT ;  /* 0x000000000000894d */ /* 0x001fea0003800000 */
[----:B------:R-:W-:Y:S02]  /*06a0*/  ISETP.GE.U32.AND P0, PT, R18, 0x8, PT ;  /* 0x000000081200780c */ /* 0x000fe40003f06070 */
[----:B------:R-:W-:-:S04]  /*06b0*/  LOP3.LUT R3, R2, 0x7, RZ, 0xc0, !PT ;  /* 0x0000000702037812 */ /* 0x000fc800078ec0ff */
[----:B------:R-:W-:-:S07]  /*06c0*/  ISETP.NE.AND P1, PT, R3, RZ, PT ;  /* 0x000000ff0300720c */ /* 0x000fce0003f25270 */
[----:B------:R-:W-:Y:S06]  /*06d0*/  @!P0 BRA `(.L_x_2) ;  /* 0x00000000009c8947 */ /* 0x000fec0003800000 */
[----:B------:R-:W0:Y:S08]  /*06e0*/  LDC.64 R4, c[0x0][0x380] ;  /* 0x0000e000ff047b82 */ /* 0x000e300000000a00 */
[----:B------:R-:W1:Y:S08]  /*06f0*/  LDC.64 R6, c[0x0][0x388] ;  /* 0x0000e200ff067b82 */ /* 0x000e700000000a00 */
[----:B------:R-:W3:Y:S01]  /*0700*/  LDC.64 R12, c[0x0][0x390] ;  /* 0x0000e400ff0c7b82 */ /* 0x000ee20000000a00 */
[----:B0-----:R-:W-:-:S05]  /*0710*/  IMAD.WIDE.U32 R4, R0, 0x8, R4 ;  /* 0x0000000800047825 */ /* 0x001fca00078e0004 */
[----:B--2---:R-:W2:Y:S01]  /*0720*/  LDG.E.64 R8, desc[UR12][R4.64] ;  /* 0x0000000c04087981 */ /* 0x004ea2000c1e1b00 */
[----:B-1----:R-:W-:-:S05]  /*0730*/  IMAD.WIDE.U32 R6, R0, 0x8, R6 ;  /* 0x0000000800067825 */ /* 0x002fca00078e0006 */
[----:B------:R-:W2:Y:S02]  /*0740*/  LDG.E.64 R10, desc[UR12][R6.64] ;  /* 0x0000000c060a7981 */ /* 0x000ea4000c1e1b00 */
[----:B--2---:R-:W-:Y:S01]  /*0750*/  DADD R10, R8, R10 ;  /* 0x00000000080a7229 */ /* 0x004fe2000000000a */
[----:B---3--:R-:W-:-:S06]  /*0760*/  IMAD.WIDE.U32 R8, R0, 0x8, R12 ;  /* 0x0000000800087825 */ /* 0x008fcc00078e000c */
        /* <DEDUP_REMOVED lines=25> */
[----:B---3--:R-:W2:Y:S04]  /*0900*/  LDG.E.64 R16, desc[UR12][R4.64+0x38] ;  /* 0x0000380c04107981 */ /* 0x008ea8000c1e1b00 */
[----:B------:R-:W2:Y:S01]  /*0910*/  LDG.E.64 R18, desc[UR12][R6.64+0x38] ;  /* 0x0000380c06127981 */ /* 0x000ea2000c1e1b00 */
[----:B------:R-:W-:Y:S01]  /*0920*/  VIADD R0, R0, 0x8 ;  /* 0x0000000800007836 */ /* 0x000fe20000000000 */
[----:B--2---:R-:W-:-:S07]  /*0930*/  DADD R16, R16, R18 ;  /* 0x0000000010107229 */ /* 0x004fce0000000012 */
[----:B------:R0:W-:Y:S04]  /*0940*/  STG.E.64 desc[UR12][R8.64+0x38], R16 ;  /* 0x0000381008007986 */ /* 0x0001e8000c101b0c */
.L_x_2:
[----:B------:R-:W-:Y:S05]  /*0950*/  @!P1 EXIT ;  /* 0x000000000000994d */ /* 0x000fea0003800000 */
[----:B------:R-:W-:Y:S02]  /*0960*/  ISETP.GE.U32.AND P0, PT, R3, 0x4, PT ;  /* 0x000000040300780c */ /* 0x000fe40003f06070 */
[----:B------:R-:W-:-:S04]  /*0970*/  LOP3.LUT R4, R2, 0x3, RZ, 0xc0, !PT ;  /* 0x0000000302047812 */ /* 0x000fc800078ec0ff */
[----:B------:R-:W-:-:S07]  /*0980*/  ISETP.NE.AND P1, PT, R4, RZ, PT ;  /* 0x000000ff0400720c */ /* 0x000fce0003f25270 */
[----:B------:R-:W-:Y:S06]  /*0990*/  @!P0 BRA `(.L_x_3) ;  /* 0x00000000005c8947 */ /* 0x000fec0003800000 */
[----:B0-2---:R-:W0:Y:S08]  /*09a0*/  LDC.64 R8, c[0x0][0x380] ;  /* 0x0000e000ff087b82 */ /* 0x005e300000000a00 */
[----:B------:R-:W1:Y:S08]  /*09b0*/  LDC.64 R2, c[0x0][0x388] ;  /* 0x0000e200ff027b82 */ /* 0x000e700000000a00 */
[----:B------:R-:W2:Y:S01]  /*09c0*/  LDC.64 R12, c[0x0][0x390] ;  /* 0x0000e400ff0c7b82 */ /* 0x000ea20000000a00 */
[----:B0-----:R-:W-:-:S05]  /*09d0*/  IMAD.WIDE.U32 R8, R0, 0x8, R8 ;  /* 0x0000000800087825 */ /* 0x001fca00078e0008 */
[----:B------:R-:W3:Y:S01]  /*09e0*/  LDG.E.64 R6, desc[UR12][R8.64] ;  /* 0x0000000c08067981 */ /* 0x000ee2000c1e1b00 */
[----:B-1----:R-:W-:-:S05]  /*09f0*/  IMAD.WIDE.U32 R2, R0, 0x8, R2 ;  /* 0x0000000800027825 */ /* 0x002fca00078e0002 */
[----:B------:R-:W3:Y:S02]  /*0a00*/  LDG.E.64 R10, desc[UR12][R2.64] ;  /* 0x0000000c020a7981 */ /* 0x000ee4000c1e1b00 */
[----:B---3--:R-:W-:Y:S01]  /*0a10*/  DADD R10, R6, R10 ;  /* 0x00000000060a7229 */ /* 0x008fe2000000000a */
[----:B--2---:R-:W-:-:S06]  /*0a20*/  IMAD.WIDE.U32 R6, R0, 0x8, R12 ;  /* 0x0000000800067825 */ /* 0x004fcc00078e000c */
        /* <DEDUP_REMOVED lines=9> */
[----:B------:R-:W2:Y:S04]  /*0ac0*/  LDG.E.64 R16, desc[UR12][R8.64+0x18] ;  /* 0x0000180c08107981 */ /* 0x000ea8000c1e1b00 */
[----:B------:R-:W2:Y:S01]  /*0ad0*/  LDG.E.64 R18, desc[UR12][R2.64+0x18] ;  /* 0x0000180c02127981 */ /* 0x000ea2000c1e1b00 */
[----:B------:R-:W-:Y:S01]  /*0ae0*/  VIADD R0, R0, 0x4 ;  /* 0x0000000400007836 */ /* 0x000fe20000000000 */
[----:B--2---:R-:W-:-:S07]  /*0af0*/  DADD R16, R16, R18 ;  /* 0x0000000010107229 */ /* 0x004fce0000000012 */
[----:B------:R1:W-:Y:S04]  /*0b00*/  STG.E.64 desc[UR12][R6.64+0x18], R16 ;  /* 0x0000181006007986 */ /* 0x0003e8000c101b0c */
.L_x_3:
[----:B------:R-:W-:Y:S05]  /*0b10*/  @!P1 EXIT ;  /* 0x000000000000994d */ /* 0x000fea0003800000 */
[----:B------:R-:W3:Y:S08]  /*0b20*/  LDC.64 R2, c[0x0][0x390] ;  /* 0x0000e400ff027b82 */ /* 0x000ef00000000a00 */
[----:B-1----:R-:W1:Y:S08]  /*0b30*/  LDC.64 R6, c[0x0][0x388] ;  /* 0x0000e200ff067b82 */ /* 0x002e700000000a00 */
[----:B0-2---:R-:W0:Y:S01]  /*0b40*/  LDC.64 R8, c[0x0][0x380] ;  /* 0x0000e000ff087b82 */ /* 0x005e220000000a00 */
[----:B---3--:R-:W-:-:S04]  /*0b50*/  IMAD.WIDE.U32 R2, R0, 0x8, R2 ;  /* 0x0000000800027825 */ /* 0x008fc800078e0002 */
[----:B------:R-:W-:Y:S01]  /*0b60*/  IMAD.MOV.U32 R13, RZ, RZ, R3 ;  /* 0x000000ffff0d7224 */ /* 0x000fe200078e0003 */
[----:B------:R-:W-:Y:S01]  /*0b70*/  MOV R12, R2 ;  /* 0x00000002000c7202 */ /* 0x000fe20000000f00 */
[----:B-1----:R-:W-:-:S04]  /*0b80*/  IMAD.WIDE.U32 R6, R0, 0x8, R6 ;  /* 0x0000000800067825 */ /* 0x002fc800078e0006 */
[----:B------:R-:W-:Y:S01]  /*0b90*/  IMAD.MOV.U32 R11, RZ, RZ, R7 ;  /* 0x000000ffff0b7224 */ /* 0x000fe200078e0007 */
[----:B------:R-:W-:Y:S01]  /*0ba0*/  MOV R10, R6 ;  /* 0x00000006000a7202 */ /* 0x000fe20000000f00 */
[----:B0-----:R-:W-:Y:S01]  /*0bb0*/  IMAD.WIDE.U32 R8, R0, 0x8, R8 ;  /* 0x0000000800087825 */ /* 0x001fe200078e0008 */
[----:B------:R-:W-:-:S07]  /*0bc0*/  IADD3 R0, PT, PT, -R4, RZ, RZ ;  /* 0x000000ff04007210 */ /* 0x000fce0007ffe1ff */
.L_x_4:
[----:B0-----:R-:W-:Y:S01]  /*0bd0*/  IMAD.MOV.U32 R4, RZ, RZ, R10 ;  /* 0x000000ffff047224 */ /* 0x001fe200078e000a */
[----:B------:R-:W-:Y:S01]  /*0be0*/  MOV R5, R11 ;  /* 0x0000000b00057202 */ /* 0x000fe20000000f00 */
[----:B------:R-:W-:Y:S01]  /*0bf0*/  IMAD.MOV.U32 R6, RZ, RZ, R8 ;  /* 0x000000ffff067224 */ /* 0x000fe200078e0008 */
[----:B------:R-:W-:-:S04]  /*0c00*/  MOV R7, R9 ;  /* 0x0000000900077202 */ /* 0x000fc80000000f00 */
[----:B------:R-:W2:Y:S04]  /*0c10*/  LDG.E.64 R4, desc[UR12][R4.64] ;  /* 0x0000000c04047981 */ /* 0x000ea8000c1e1b00 */
[----:B------:R-:W2:Y:S01]  /*0c20*/  LDG.E.64 R2, desc[UR12][R6.64] ;  /* 0x0000000c06027981 */ /* 0x000ea2000c1e1b00 */
[----:B------:R-:W-:-:S05]  /*0c30*/  VIADD R0, R0, 0x1 ;  /* 0x0000000100007836 */ /* 0x000fca0000000000 */
[----:B------:R-:W-:Y:S02]  /*0c40*/  ISETP.NE.AND P0, PT, R0, RZ, PT ;  /* 0x000000ff0000720c */ /* 0x000fe40003f05270 */
[----:B------:R-:W-:Y:S02]  /*0c50*/  IADD3 R10, P2, PT, R10, 0x8, RZ ;  /* 0x000000080a0a7810 */ /* 0x000fe40007f5e0ff */
[----:B------:R-:W-:-:S03]  /*0c60*/  IADD3 R8, P3, PT, R8, 0x8, RZ ;  /* 0x0000000808087810 */ /* 0x000fc60007f7e0ff */
[----:B------:R-:W-:Y:S01]  /*0c70*/  IMAD.X R11, RZ, RZ, R11, P2 ;  /* 0x000000ffff0b7224 */ /* 0x000fe200010e060b */
[----:B------:R-:W-:Y:S01]  /*0c80*/  IADD3.X R9, PT, PT, RZ, R9, RZ, P3, !PT ;  /* 0x00000009ff097210 */ /* 0x000fe20001ffe4ff */
[----:B--2---:R-:W-:Y:S01]  /*0c90*/  DADD R2, R2, R4 ;  /* 0x0000000002027229 */ /* 0x004fe20000000004 */
[----:B------:R-:W-:Y:S01]  /*0ca0*/  IMAD.MOV.U32 R4, RZ, RZ, R12 ;  /* 0x000000ffff047224 */ /* 0x000fe200078e000c */
[----:B------:R-:W-:Y:S02]  /*0cb0*/  MOV R5, R13 ;  /* 0x0000000d00057202 */ /* 0x000fe40000000f00 */
[----:B------:R-:W-:-:S03]  /*0cc0*/  IADD3 R12, P1, PT, R12, 0x8, RZ ;  /* 0x000000080c0c7810 */ /* 0x000fc60007f3e0ff */
[----:B------:R0:W-:Y:S01]  /*0cd0*/  STG.E.64 desc[UR12][R4.64], R2 ;  /* 0x0000000204007986 */ /* 0x0001e2000c101b0c */
[----:B------:R-:W-:Y:S01]  /*0ce0*/  IADD3.X R13, PT, PT, RZ, R13, RZ, P1, !PT ;  /* 0x0000000dff0d7210 */ /* 0x000fe20000ffe4ff */
[----:B------:R-:W-:Y:S08]  /*0cf0*/  @P0 BRA `(.L_x_4) ;  /* 0xfffffffc00b40947 */ /* 0x000ff0000383ffff */
[----:B------:R-:W-:Y:S05]  /*0d00*/  EXIT ;  /* 0x000000000000794d */ /* 0x000fea0003800000 */
.L_x_5:
[----:B------:R-:W-:-:S00]  /*0d10*/  BRA `(.L_x_5) ;  /* 0xfffffffc00fc7947 */ /* 0x000fc0000383ffff */
[----:B------:R-:W-:-:S00]  /*0d20*/  NOP ;  /* 0x0000000000007918 */ /* 0x000fc00000000000 */
        /* <DEDUP_REMOVED lines=13> */
.L_x_6:


//--------------------- .nv.shared.reserved.0     --------------------------
	.section	.nv.shared.reserved.0,"aw",@nobits
	.weak		__nv_reservedSMEM_offset_0_alias
	.size		__nv_reservedSMEM_offset_0_alias, 0, 64
	.other		__nv_reservedSMEM_offset_0_alias,@"STO_CUDA_RESERVED_SHARED STV_DEFAULT"
__nv_reservedSMEM_offset_0_alias:
	.zero		0
	.zero		64


//--------------------- .nv.constant0._Z6vecaddPdS_S_i --------------------------
	.section	.nv.constant0._Z6vecaddPdS_S_i,"a",@progbits
	.sectionflags	@""
	.align	4
.nv.constant0._Z6vecaddPdS_S_i:
	.zero		924


//--------------------- SYMBOLS --------------------------

	.type		.nv.reservedSmem.offset0,@object
	.size		.nv.reservedSmem.offset0,0x4
